	.headerflags	@"EF_CUDA_TEXMODE_UNIFIED EF_CUDA_64BIT_ADDRESS EF_CUDA_ACCELERATORS EF_CUDA_SM90 EF_CUDA_VIRTUAL_SM(EF_CUDA_SM90)"
	.elftype	@"ET_EXEC"


//--------------------- .nv.info                  --------------------------
	.section	.nv.info,"",@"SHT_CUDA_INFO"
	.align	4


	//----- nvinfo : EIATTR_REGCOUNT
	.align		4
        /*0000*/ 	.byte	0x04, 0x2f
        /*0002*/ 	.short	(.L_1 - .L_0)
	.align		4
.L_0:
        /*0004*/ 	.word	index@(triton_poi_fused_cat_convolution_27)
        /*0008*/ 	.word	0x00000028


	//----- nvinfo : EIATTR_MIN_STACK_SIZE
	.align		4
.L_1:
        /*000c*/ 	.byte	0x04, 0x12
        /*000e*/ 	.short	(.L_3 - .L_2)
	.align		4
.L_2:
        /*0010*/ 	.word	index@(triton_poi_fused_cat_convolution_27)
        /*0014*/ 	.word	0x00000000


	//----- nvinfo : EIATTR_FRAME_SIZE
	.align		4
.L_3:
        /*0018*/ 	.byte	0x04, 0x11
        /*001a*/ 	.short	(.L_5 - .L_4)
	.align		4
.L_4:
        /*001c*/ 	.word	index@(triton_poi_fused_cat_convolution_27)
        /*0020*/ 	.word	0x00000000


	//----- nvinfo : EIATTR_MIN_STACK_SIZE
	.align		4
.L_5:
        /*0024*/ 	.byte	0x04, 0x12
        /*0026*/ 	.short	(.L_7 - .L_6)
	.align		4
.L_6:
        /*0028*/ 	.word	index@(triton_poi_fused_cat_convolution_27)
        /*002c*/ 	.word	0x00000000
.L_7:


//--------------------- .nv.info.triton_poi_fused_cat_convolution_27 --------------------------
	.section	.nv.info.triton_poi_fused_cat_convolution_27,"",@"SHT_CUDA_INFO"
	.sectionflags	@""
	.align	4


	//----- nvinfo : EIATTR_CUDA_API_VERSION
	.align		4
        /*0000*/ 	.byte	0x04, 0x37
        /*0002*/ 	.short	(.L_9 - .L_8)
.L_8:
        /*0004*/ 	.word	0x0000007c


	//----- nvinfo : EIATTR_KPARAM_INFO
	.align		4
.L_9:
        /*0008*/ 	.byte	0x04, 0x17
        /*000a*/ 	.short	(.L_11 - .L_10)
.L_10:
        /*000c*/ 	.word	0x00000000
        /*0010*/ 	.short	0x0004
        /*0012*/ 	.short	0x001c
        /*0014*/ 	.byte	0x00, 0xf0, 0x11, 0x00


	//----- nvinfo : EIATTR_KPARAM_INFO
	.align		4
.L_11:
        /*0018*/ 	.byte	0x04, 0x17
        /*001a*/ 	.short	(.L_13 - .L_12)
.L_12:
        /*001c*/ 	.word	0x00000000
        /*0020*/ 	.short	0x0003
        /*0022*/ 	.short	0x0018
        /*0024*/ 	.byte	0x00, 0xf0, 0x11, 0x00


	//----- nvinfo : EIATTR_KPARAM_INFO
	.align		4
.L_13:
        /*0028*/ 	.byte	0x04, 0x17
        /*002a*/ 	.short	(.L_15 - .L_14)
.L_14:
        /*002c*/ 	.word	0x00000000
        /*0030*/ 	.short	0x0002
        /*0032*/ 	.short	0x0010
        /*0034*/ 	.byte	0x00, 0xf4, 0x21, 0x00


	//----- nvinfo : EIATTR_KPARAM_INFO
	.align		4
.L_15:
        /*0038*/ 	.byte	0x04, 0x17
        /*003a*/ 	.short	(.L_17 - .L_16)
.L_16:
        /*003c*/ 	.word	0x00000000
        /*0040*/ 	.short	0x0001
        /*0042*/ 	.short	0x0008
        /*0044*/ 	.byte	0x00, 0xf4, 0x21, 0x00


	//----- nvinfo : EIATTR_KPARAM_INFO
	.align		4
.L_17:
        /*0048*/ 	.byte	0x04, 0x17
        /*004a*/ 	.short	(.L_19 - .L_18)
.L_18:
        /*004c*/ 	.word	0x00000000
        /*0050*/ 	.short	0x0000
        /*0052*/ 	.short	0x0000
        /*0054*/ 	.byte	0x00, 0xf4, 0x21, 0x00


	//----- nvinfo : EIATTR_SPARSE_MMA_MASK
	.align		4
.L_19:
        /*0058*/ 	.byte	0x03, 0x50
        /*005a*/ 	.short	0x0000


	//----- nvinfo : EIATTR_MAXREG_COUNT
	.align		4
        /*005c*/ 	.byte	0x03, 0x1b
        /*005e*/ 	.short	0x00ff


	//----- nvinfo : EIATTR_EXIT_INSTR_OFFSETS
	.align		4
        /*0060*/ 	.byte	0x04, 0x1c
        /*0062*/ 	.short	(.L_21 - .L_20)


	//   ....[0]....
.L_20:
        /*0064*/ 	.word	0x000008e0


	//   ....[1]....
        /*0068*/ 	.word	0x00000900


	//----- nvinfo : EIATTR_REQNTID
	.align		4
.L_21:
        /*006c*/ 	.byte	0x04, 0x10
        /*006e*/ 	.short	(.L_23 - .L_22)
.L_22:
        /*0070*/ 	.word	0x00000100
        /*0074*/ 	.word	0x00000001
        /*0078*/ 	.word	0x00000001


	//----- nvinfo : EIATTR_CBANK_PARAM_SIZE
	.align		4
.L_23:
        /*007c*/ 	.byte	0x03, 0x19
        /*007e*/ 	.short	0x0020


	//----- nvinfo : EIATTR_PARAM_CBANK
	.align		4
        /*0080*/ 	.byte	0x04, 0x0a
        /*0082*/ 	.short	(.L_25 - .L_24)
	.align		4
.L_24:
        /*0084*/ 	.word	index@(.nv.constant0.triton_poi_fused_cat_convolution_27)
        /*0088*/ 	.short	0x0210
        /*008a*/ 	.short	0x0020


	//----- nvinfo : EIATTR_SW_WAR
	.align		4
.L_25:
        /*008c*/ 	.byte	0x04, 0x36
        /*008e*/ 	.short	(.L_27 - .L_26)
.L_26:
        /*0090*/ 	.word	0x00000008
.L_27:


//--------------------- .nv.callgraph             --------------------------
	.section	.nv.callgraph,"",@"SHT_CUDA_CALLGRAPH"
	.align	4
	.sectionentsize	8
	.align		4
        /*0000*/ 	.word	0x00000000
	.align		4
        /*0004*/ 	.word	0xffffffff
	.align		4
        /*0008*/ 	.word	0x00000000
	.align		4
        /*000c*/ 	.word	0xfffffffe
	.align		4
        /*0010*/ 	.word	0x00000000
	.align		4
        /*0014*/ 	.word	0xfffffffd
	.align		4
        /*0018*/ 	.word	0x00000000
	.align		4
        /*001c*/ 	.word	0xfffffffc


//--------------------- .text.triton_poi_fused_cat_convolution_27 --------------------------
	.section	.text.triton_poi_fused_cat_convolution_27,"ax",@progbits
	.sectionflags	@"SHF_BARRIERS=1"
	.align	128
        .global         triton_poi_fused_cat_convolution_27
        .type           triton_poi_fused_cat_convolution_27,@function
        .size           triton_poi_fused_cat_convolution_27,(.L_x_1 - triton_poi_fused_cat_convolution_27)
        .other          triton_poi_fused_cat_convolution_27,@"STO_CUDA_ENTRY STV_DEFAULT"
triton_poi_fused_cat_convolution_27:
.text.triton_poi_fused_cat_convolution_27:
[----:B------:R-:W0:Y:S01]  /*0000*/  LDC R1, c[0x0][0x28] ;  /* 0x00000a00ff017b82 */ /* 0x000e220000000800 */
[----:B------:R-:W1:Y:S07]  /*0010*/  S2R R24, SR_TID.X ;  /* 0x0000000000187919 */ /* 0x000e6e0000002100 */
[----:B------:R-:W2:Y:S01]  /*0020*/  LDC.64 R22, c[0x0][0x210] ;  /* 0x00008400ff167b82 */ /* 0x000ea20000000a00 */
[----:B------:R-:W-:Y:S02]  /*0030*/  CS2R R16, SRZ ;  /* 0x0000000000107805 */ /* 0x000fe4000001ff00 */
[----:B------:R-:W-:Y:S01]  /*0040*/  CS2R R18, SRZ ;  /* 0x0000000000127805 */ /* 0x000fe2000001ff00 */
[----:B------:R-:W3:Y:S01]  /*0050*/  S2R R28, SR_CTAID.Y ;  /* 0x00000000001c7919 */ /* 0x000ee20000002600 */
[----:B------:R-:W-:Y:S01]  /*0060*/  ULDC.64 UR6, c[0x0][0x208] ;  /* 0x0000820000067ab9 */ /* 0x000fe20000000a00 */
[----:B------:R-:W-:-:S02]  /*0070*/  CS2R R12, SRZ ;  /* 0x00000000000c7805 */ /* 0x000fc4000001ff00 */
[----:B------:R-:W-:Y:S01]  /*0080*/  CS2R R14, SRZ ;  /* 0x00000000000e7805 */ /* 0x000fe2000001ff00 */
[----:B------:R-:W4:Y:S01]  /*0090*/  S2R R26, SR_CTAID.X ;  /* 0x00000000001a7919 */ /* 0x000f220000002500 */
[----:B-1----:R-:W-:Y:S01]  /*00a0*/  IMAD.SHL.U32 R25, R24, 0x4, RZ ;  /* 0x0000000418197824 */ /* 0x002fe200078e00ff */
[----:B------:R-:W-:Y:S02]  /*00b0*/  SHF.R.U32.HI R27, RZ, 0x6, R24 ;  /* 0x00000006ff1b7819 */ /* 0x000fe40000011618 */
[--C-:B---3--:R-:W-:Y:S02]  /*00c0*/  SHF.R.S32.HI R0, RZ, 0x17, R28.reuse ;  /* 0x00000017ff007819 */ /* 0x108fe4000001141c */
[----:B------:R-:W-:Y:S02]  /*00d0*/  LOP3.LUT R3, R25, 0xfc, RZ, 0xc0, !PT ;  /* 0x000000fc19037812 */ /* 0x000fe400078ec0ff */
[----:B------:R-:W-:Y:S01]  /*00e0*/  SGXT R0, R0, 0x1 ;  /* 0x000000010000781a */ /* 0x000fe20000000200 */
[----:B----4-:R-:W-:Y:S01]  /*00f0*/  IMAD.SHL.U32 R26, R26, 0x10, RZ ;  /* 0x000000101a1a7824 */ /* 0x010fe200078e00ff */
[----:B------:R-:W-:-:S02]  /*0100*/  PRMT R3, R3, 0x6540, R28 ;  /* 0x0000654003037816 */ /* 0x000fc4000000001c */
[----:B------:R-:W-:Y:S02]  /*0110*/  SGXT.U32 R27, R27, 0x2 ;  /* 0x000000021b1b781a */ /* 0x000fe40000000000 */
[----:B------:R-:W-:Y:S02]  /*0120*/  LEA.HI R0, R0, R3, RZ, 0x9 ;  /* 0x0000000300007211 */ /* 0x000fe400078f48ff */
[----:B------:R-:W-:-:S03]  /*0130*/  LOP3.LUT R32, R26, 0xc, R27, 0xfe, !PT ;  /* 0x0000000c1a207812 */ /* 0x000fc600078efe1b */
[C---:B------:R-:W-:Y:S01]  /*0140*/  IMAD.SHL.U32 R2, R0.reuse, 0x10, RZ ;  /* 0x0000001000027824 */ /* 0x040fe200078e00ff */
[----:B------:R-:W-:Y:S02]  /*0150*/  LOP3.LUT R0, R0, 0xfffffe00, RZ, 0xc0, !PT ;  /* 0xfffffe0000007812 */ /* 0x000fe400078ec0ff */
[----:B------:R-:W-:Y:S02]  /*0160*/  ISETP.GE.AND P4, PT, R32, 0x10, PT ;  /* 0x000000102000780c */ /* 0x000fe40003f86270 */
[----:B------:R-:W-:-:S04]  /*0170*/  LOP3.LUT R2, R2, 0xffffe000, RZ, 0xc0, !PT ;  /* 0xffffe00002027812 */ /* 0x000fc800078ec0ff */
[----:B------:R-:W-:Y:S02]  /*0180*/  IADD3 R5, R2, R3, -R0 ;  /* 0x0000000302057210 */ /* 0x000fe40007ffe800 */
[----:B------:R-:W-:Y:S02]  /*0190*/  LOP3.LUT R2, R26, R27, RZ, 0xfc, !PT ;  /* 0x0000001b1a027212 */ /* 0x000fe400078efcff */
[----:B------:R-:W-:Y:S02]  /*01a0*/  LOP3.LUT R0, R26, 0x4, R27, 0xfe, !PT ;  /* 0x000000041a007812 */ /* 0x000fe400078efe1b */
[----:B------:R-:W-:Y:S02]  /*01b0*/  CS2R R8, SRZ ;  /* 0x0000000000087805 */ /* 0x000fe4000001ff00 */
[C---:B------:R-:W-:Y:S01]  /*01c0*/  ISETP.GE.AND P1, PT, R2.reuse, 0x10, PT ;  /* 0x000000100200780c */ /* 0x040fe20003f26270 */
[--C-:B------:R-:W-:Y:S01]  /*01d0*/  IMAD R2, R2, 0x200, R5.reuse ;  /* 0x0000020002027824 */ /* 0x100fe200078e0205 */
[C---:B------:R-:W-:Y:S01]  /*01e0*/  ISETP.GE.AND P2, PT, R0.reuse, 0x10, PT ;  /* 0x000000100000780c */ /* 0x040fe20003f46270 */
[----:B------:R-:W-:Y:S01]  /*01f0*/  IMAD R0, R0, 0x200, R5 ;  /* 0x0000020000007824 */ /* 0x000fe200078e0205 */
[----:B------:R-:W-:Y:S01]  /*0200*/  LOP3.LUT R3, R26, 0x8, R27, 0xfe, !PT ;  /* 0x000000081a037812 */ /* 0x000fe200078efe1b */
[----:B--2---:R-:W-:-:S03]  /*0210*/  IMAD.WIDE R30, R2, 0x4, R22 ;  /* 0x00000004021e7825 */ /* 0x004fc600078e0216 */
[----:B------:R-:W-:Y:S01]  /*0220*/  ISETP.GE.AND P3, PT, R3, 0x10, PT ;  /* 0x000000100300780c */ /* 0x000fe20003f66270 */
[----:B------:R-:W-:Y:S01]  /*0230*/  IMAD.WIDE R34, R0, 0x4, R22 ;  /* 0x0000000400227825 */ /* 0x000fe200078e0216 */
[----:B------:R-:W-:-:S03]  /*0240*/  CS2R R10, SRZ ;  /* 0x00000000000a7805 */ /* 0x000fc6000001ff00 */
[--C-:B------:R-:W-:Y:S01]  /*0250*/  IMAD R3, R3, 0x200, R5.reuse ;  /* 0x0000020003037824 */ /* 0x100fe200078e0205 */
[----:B------:R1:W2:Y:S01]  /*0260*/  @!P1 LDG.E.EL.128 R16, desc[UR6][R30.64] ;  /* 0x000000061e109981 */ /* 0x0002a2000c2e1d00 */
[----:B------:R-:W-:Y:S02]  /*0270*/  IMAD R32, R32, 0x200, R5 ;  /* 0x0000020020207824 */ /* 0x000fe400078e0205 */
[--C-:B------:R-:W-:Y:S01]  /*0280*/  IMAD.WIDE R20, R3, 0x4, R22.reuse ;  /* 0x0000000403147825 */ /* 0x100fe200078e0216 */
[----:B------:R-:W3:Y:S01]  /*0290*/  @!P2 LDG.E.EL.128 R12, desc[UR6][R34.64] ;  /* 0x00000006220ca981 */ /* 0x000ee2000c2e1d00 */
[----:B------:R-:W-:Y:S02]  /*02a0*/  CS2R R4, SRZ ;  /* 0x0000000000047805 */ /* 0x000fe4000001ff00 */
[----:B------:R-:W-:Y:S01]  /*02b0*/  CS2R R6, SRZ ;  /* 0x0000000000067805 */ /* 0x000fe2000001ff00 */
[----:B------:R-:W-:Y:S01]  /*02c0*/  IMAD.WIDE R22, R32, 0x4, R22 ;  /* 0x0000000420167825 */ /* 0x000fe200078e0216 */
[----:B------:R4:W5:Y:S04]  /*02d0*/  @!P3 LDG.E.EL.128 R8, desc[UR6][R20.64] ;  /* 0x000000061408b981 */ /* 0x000968000c2e1d00 */
[----:B------:R4:W3:Y:S01]  /*02e0*/  @!P4 LDG.E.EL.128 R4, desc[UR6][R22.64] ;  /* 0x000000061604c981 */ /* 0x0008e2000c2e1d00 */
[----:B------:R-:W4:Y:S01]  /*02f0*/  S2UR UR5, SR_CgaCtaId ;  /* 0x00000000000579c3 */ /* 0x000f220000008800 */
[----:B------:R-:W-:Y:S01]  /*0300*/  IMAD.SHL.U32 R29, R24, 0x40, RZ ;  /* 0x00000040181d7824 */ /* 0x000fe200078e00ff */
[----:B------:R-:W-:-:S04]  /*0310*/  UMOV UR4, 0x400 ;  /* 0x0000040000047882 */ /* 0x000fc80000000000 */
[----:B-1----:R-:W-:Y:S02]  /*0320*/  LOP3.LUT R30, R29, 0xfc0, RZ, 0xc0, !PT ;  /* 0x00000fc01d1e7812 */ /* 0x002fe400078ec0ff */
[----:B------:R-:W-:Y:S02]  /*0330*/  LOP3.LUT R31, R24, 0xfc, RZ, 0xc0, !PT ;  /* 0x000000fc181f7812 */ /* 0x000fe400078ec0ff */
[C---:B----4-:R-:W-:Y:S02]  /*0340*/  LOP3.LUT R20, R30.reuse, 0x10, RZ, 0xfc, !PT ;  /* 0x000000101e147812 */ /* 0x050fe400078efcff */
[C---:B------:R-:W-:Y:S02]  /*0350*/  LOP3.LUT R21, R30.reuse, 0x20, RZ, 0xfc, !PT ;  /* 0x000000201e157812 */ /* 0x040fe400078efcff */
[C---:B------:R-:W-:Y:S02]  /*0360*/  LOP3.LUT R27, R30.reuse, R27, RZ, 0xfc, !PT ;  /* 0x0000001b1e1b7212 */ /* 0x040fe400078efcff */
[----:B0-----:R-:W-:Y:S01]  /*0370*/  LOP3.LUT R23, R30, 0x30, RZ, 0xfc, !PT ;  /* 0x000000301e177812 */ /* 0x001fe200078efcff */
[----:B------:R-:W-:-:S06]  /*0380*/  UPRMT UR4, UR5, 0x654, UR4 ;  /* 0x0000065405047896 */ /* 0x000fcc0008000004 */
[----:B------:R-:W-:Y:S02]  /*0390*/  LEA.HI R30, R30, UR4, RZ, 0x1e ;  /* 0x000000041e1e7c11 */ /* 0x000fe4000f8ff0ff */
[----:B------:R-:W-:Y:S02]  /*03a0*/  LEA.HI R20, R20, UR4, RZ, 0x1e ;  /* 0x0000000414147c11 */ /* 0x000fe4000f8ff0ff */
[----:B------:R-:W-:Y:S01]  /*03b0*/  LEA.HI R22, R21, UR4, RZ, 0x1e ;  /* 0x0000000415167c11 */ /* 0x000fe2000f8ff0ff */
[----:B------:R-:W-:Y:S01]  /*03c0*/  VIADD R29, R31, UR4 ;  /* 0x000000041f1d7c36 */ /* 0x000fe20008000000 */
[----:B------:R-:W-:Y:S01]  /*03d0*/  LEA.HI R34, R23, UR4, RZ, 0x1e ;  /* 0x0000000417227c11 */ /* 0x000fe2000f8ff0ff */
[C---:B------:R-:W-:Y:S02]  /*03e0*/  IMAD R31, R27.reuse, 0x4, R30 ;  /* 0x000000041b1f7824 */ /* 0x040fe400078e021e */
[C---:B------:R-:W-:Y:S02]  /*03f0*/  IMAD R30, R27.reuse, 0x4, R20 ;  /* 0x000000041b1e7824 */ /* 0x040fe400078e0214 */
[----:B------:R-:W-:-:S02]  /*0400*/  IMAD R33, R27, 0x4, R22 ;  /* 0x000000041b217824 */ /* 0x000fc400078e0216 */
[----:B------:R-:W-:Y:S01]  /*0410*/  IMAD R27, R27, 0x4, R34 ;  /* 0x000000041b1b7824 */ /* 0x000fe200078e0222 */
[----:B------:R-:W-:-:S05]  /*0420*/  LOP3.LUT R36, R25, 0x3fc, RZ, 0xc0, !PT ;  /* 0x000003fc19247812 */ /* 0x000fca00078ec0ff */
[C---:B------:R-:W-:Y:S01]  /*0430*/  IMAD R29, R36.reuse, 0x4, R29 ;  /* 0x00000004241d7824 */ /* 0x040fe200078e021d */
[----:B------:R-:W-:-:S04]  /*0440*/  LOP3.LUT R34, R36, 0x400, RZ, 0xfc, !PT ;  /* 0x0000040024227812 */ /* 0x000fc800078efcff */
[----:B------:R-:W-:-:S04]  /*0450*/  SHF.R.U32.HI R34, RZ, 0x2, R34 ;  /* 0x00000002ff227819 */ /* 0x000fc80000011622 */
[----:B------:R-:W-:Y:S01]  /*0460*/  LOP3.LUT R34, R34, 0x1fc, RZ, 0xc0, !PT ;  /* 0x000001fc22227812 */ /* 0x000fe200078ec0ff */
[----:B--2---:R-:W-:Y:S04]  /*0470*/  STS [R31], R16 ;  /* 0x000000101f007388 */ /* 0x004fe80000000800 */
[----:B------:R-:W-:Y:S04]  /*0480*/  STS [R30+0x40], R17 ;  /* 0x000040111e007388 */ /* 0x000fe80000000800 */
[----:B------:R-:W-:Y:S04]  /*0490*/  STS [R33+0x80], R18 ;  /* 0x0000801221007388 */ /* 0x000fe80000000800 */
[----:B------:R-:W-:Y:S04]  /*04a0*/  STS [R27+0xc0], R19 ;  /* 0x0000c0131b007388 */ /* 0x000fe80000000800 */
[----:B---3--:R-:W-:Y:S04]  /*04b0*/  STS [R31+0x10], R12 ;  /* 0x0000100c1f007388 */ /* 0x008fe80000000800 */
[----:B------:R-:W-:Y:S04]  /*04c0*/  STS [R30+0x50], R13 ;  /* 0x0000500d1e007388 */ /* 0x000fe80000000800 */
[----:B------:R-:W-:Y:S04]  /*04d0*/  STS [R33+0x90], R14 ;  /* 0x0000900e21007388 */ /* 0x000fe80000000800 */
[----:B------:R-:W-:Y:S04]  /*04e0*/  STS [R27+0xd0], R15 ;  /* 0x0000d00f1b007388 */ /* 0x000fe80000000800 */
[----:B-----5:R-:W-:Y:S04]  /*04f0*/  STS [R31+0x20], R8 ;  /* 0x000020081f007388 */ /* 0x020fe80000000800 */
[----:B------:R-:W-:Y:S04]  /*0500*/  STS [R30+0x60], R9 ;  /* 0x000060091e007388 */ /* 0x000fe80000000800 */
[----:B------:R-:W-:Y:S04]  /*0510*/  STS [R33+0xa0], R10 ;  /* 0x0000a00a21007388 */ /* 0x000fe80000000800 */
[----:B------:R-:W-:Y:S04]  /*0520*/  STS [R27+0xe0], R11 ;  /* 0x0000e00b1b007388 */ /* 0x000fe80000000800 */
[----:B------:R0:W-:Y:S04]  /*0530*/  STS [R31+0x30], R4 ;  /* 0x000030041f007388 */ /* 0x0001e80000000800 */
[----:B------:R1:W-:Y:S04]  /*0540*/  STS [R30+0x70], R5 ;  /* 0x000070051e007388 */ /* 0x0003e80000000800 */
[----:B------:R2:W-:Y:S04]  /*0550*/  STS [R33+0xb0], R6 ;  /* 0x0000b00621007388 */ /* 0x0005e80000000800 */
[----:B------:R-:W-:Y:S01]  /*0560*/  STS [R27+0xf0], R7 ;  /* 0x0000f0071b007388 */ /* 0x000fe20000000800 */
[----:B------:R-:W-:Y:S01]  /*0570*/  BAR.SYNC.DEFER_BLOCKING 0x0 ;  /* 0x0000000000007b1d */ /* 0x000fe20000010000 */
[----:B0-----:R-:W-:-:S07]  /*0580*/  VIADD R31, R34, UR4 ;  /* 0x00000004221f7c36 */ /* 0x001fce0008000000 */
[----:B------:R-:W0:Y:S01]  /*0590*/  LDC.64 R34, c[0x0][0x218] ;  /* 0x00008600ff227b82 */ /* 0x000e220000000a00 */
[----:B------:R-:W-:Y:S01]  /*05a0*/  IMAD R37, R36, 0x4, R31 ;  /* 0x0000000424257824 */ /* 0x000fe200078e021f */
[----:B------:R-:W-:Y:S04]  /*05b0*/  LDS R20, [R29] ;  /* 0x000000001d147984 */ /* 0x000fe80000000800 */
[----:B------:R-:W-:Y:S04]  /*05c0*/  LDS R21, [R29+0x4] ;  /* 0x000004001d157984 */ /* 0x000fe80000000800 */
[----:B------:R-:W-:Y:S04]  /*05d0*/  LDS R22, [R29+0x8] ;  /* 0x000008001d167984 */ /* 0x000fe80000000800 */
[----:B------:R3:W4:Y:S01]  /*05e0*/  LDS R23, [R29+0xc] ;  /* 0x00000c001d177984 */ /* 0x0007220000000800 */
[----:B-1----:R-:W-:-:S02]  /*05f0*/  SHF.R.U32.HI R30, RZ, 0x2, R24 ;  /* 0x00000002ff1e7819 */ /* 0x002fc40000011618 */
[----:B--2---:R-:W-:Y:S01]  /*0600*/  LOP3.LUT R33, R26, 0xc, R25, 0xf8, !PT ;  /* 0x0000000c1a217812 */ /* 0x004fe200078ef819 */
[----:B------:R-:W-:Y:S04]  /*0610*/  LDS R24, [R37+0x1000] ;  /* 0x0010000025187984 */ /* 0x000fe80000000800 */
[----:B------:R-:W-:Y:S01]  /*0620*/  LDS R25, [R37+0x1004] ;  /* 0x0010040025197984 */ /* 0x000fe20000000800 */
[----:B---3--:R-:W-:-:S03]  /*0630*/  SGXT.U32 R29, R30, 0x6 ;  /* 0x000000061e1d781a */ /* 0x008fc60000000000 */
[----:B------:R-:W-:Y:S04]  /*0640*/  LDS R26, [R37+0x1008] ;  /* 0x00100800251a7984 */ /* 0x000fe80000000800 */
[----:B------:R1:W2:Y:S01]  /*0650*/  LDS R27, [R37+0x100c] ;  /* 0x00100c00251b7984 */ /* 0x0002a20000000800 */
[----:B------:R-:W-:Y:S02]  /*0660*/  PRMT R28, R29, 0x6540, R28 ;  /* 0x000065401d1c7816 */ /* 0x000fe4000000001c */
[----:B------:R-:W-:-:S03]  /*0670*/  ISETP.GE.AND P0, PT, R33, 0x10, PT ;  /* 0x000000102100780c */ /* 0x000fc60003f06270 */
[----:B------:R-:W-:Y:S01]  /*0680*/  IMAD R33, R28, 0x10, R33 ;  /* 0x000000101c217824 */ /* 0x000fe200078e0221 */
[----:B------:R-:W-:-:S03]  /*0690*/  LOP3.LUT R28, R36, 0x800, RZ, 0xfc, !PT ;  /* 0x00000800241c7812 */ /* 0x000fc600078efcff */
[----:B0-----:R-:W-:Y:S01]  /*06a0*/  IMAD.WIDE R30, R33, 0x4, R34 ;  /* 0x00000004211e7825 */ /* 0x001fe200078e0222 */
[----:B------:R-:W-:-:S04]  /*06b0*/  SHF.R.U32.HI R28, RZ, 0x2, R28 ;  /* 0x00000002ff1c7819 */ /* 0x000fc8000001161c */
[----:B------:R-:W-:Y:S01]  /*06c0*/  LOP3.LUT R28, R28, 0x2fc, RZ, 0xc0, !PT ;  /* 0x000002fc1c1c7812 */ /* 0x000fe200078ec0ff */
[----:B----4-:R0:W-:Y:S04]  /*06d0*/  @!P0 STG.E.128 desc[UR6][R30.64], R20 ;  /* 0x000000141e008986 */ /* 0x0101e8000c101d06 */
[----:B-1----:R-:W-:Y:S02]  /*06e0*/  VIADD R37, R28, UR4 ;  /* 0x000000041c257c36 */ /* 0x002fe40008000000 */
[----:B------:R-:W-:Y:S02]  /*06f0*/  VIADD R29, R33, 0x400 ;  /* 0x00000400211d7836 */ /* 0x000fe40000000000 */
[----:B------:R-:W-:-:S05]  /*0700*/  IMAD R37, R36, 0x4, R37 ;  /* 0x0000000424257824 */ /* 0x000fca00078e0225 */
[----:B------:R-:W-:Y:S04]  /*0710*/  LDS R28, [R37+0x2000] ;  /* 0x00200000251c7984 */ /* 0x000fe80000000800 */
[----:B------:R-:W-:Y:S01]  /*0720*/  LDS R30, [R37+0x2008] ;  /* 0x00200800251e7984 */ /* 0x000fe20000000800 */
[----:B0-----:R-:W-:Y:S01]  /*0730*/  LOP3.LUT R20, R36, 0xc00, RZ, 0xfc, !PT ;  /* 0x00000c0024147812 */ /* 0x001fe200078efcff */
[----:B------:R-:W-:Y:S02]  /*0740*/  IMAD.WIDE R22, R29, 0x4, R34 ;  /* 0x000000041d167825 */ /* 0x000fe400078e0222 */
[----:B------:R-:W-:Y:S01]  /*0750*/  LDS R31, [R37+0x200c] ;  /* 0x00200c00251f7984 */ /* 0x000fe20000000800 */
[----:B------:R-:W-:-:S03]  /*0760*/  SHF.R.U32.HI R20, RZ, 0x2, R20 ;  /* 0x00000002ff147819 */ /* 0x000fc60000011614 */
[----:B------:R-:W0:Y:S01]  /*0770*/  LDS R29, [R37+0x2004] ;  /* 0x00200400251d7984 */ /* 0x000e220000000800 */
[----:B------:R-:W-:-:S05]  /*0780*/  LOP3.LUT R20, R20, 0x3fc, RZ, 0xc0, !PT ;  /* 0x000003fc14147812 */ /* 0x000fca00078ec0ff */
[----:B------:R-:W-:-:S04]  /*0790*/  VIADD R21, R20, UR4 ;  /* 0x0000000414157c36 */ /* 0x000fc80008000000 */
[----:B------:R-:W-:Y:S01]  /*07a0*/  IMAD R36, R36, 0x4, R21 ;  /* 0x0000000424247824 */ /* 0x000fe200078e0215 */
[----:B--2---:R1:W-:Y:S04]  /*07b0*/  @!P0 STG.E.128 desc[UR6][R22.64], R24 ;  /* 0x0000001816008986 */ /* 0x0043e8000c101d06 */
[----:B------:R-:W-:Y:S04]  /*07c0*/  LDS R20, [R36+0x3000] ;  /* 0x0030000024147984 */ /* 0x000fe80000000800 */
[----:B------:R-:W-:Y:S04]  /*07d0*/  LDS R21, [R36+0x3004] ;  /* 0x0030040024157984 */ /* 0x000fe80000000800 */
[----:B------:R-:W-:Y:S04]  /*07e0*/  LDS R22, [R36+0x3008] ;  /* 0x0030080024167984 */ /* 0x000fe80000000800 */
[----:B------:R2:W3:Y:S01]  /*07f0*/  LDS R23, [R36+0x300c] ;  /* 0x00300c0024177984 */ /* 0x0004e20000000800 */
[----:B-1----:R-:W2:Y:S01]  /*0800*/  LDC.64 R26, c[0x0][0x220] ;  /* 0x00008800ff1a7b82 */ /* 0x002ea20000000a00 */
[----:B------:R-:W-:-:S02]  /*0810*/  VIADD R25, R33, 0x800 ;  /* 0x0000080021197836 */ /* 0x000fc40000000000 */
[----:B------:R-:W-:Y:S02]  /*0820*/  VIADD R33, R33, 0xc00 ;  /* 0x00000c0021217836 */ /* 0x000fe40000000000 */
[----:B------:R-:W-:-:S04]  /*0830*/  IMAD.WIDE R24, R25, 0x4, R34 ;  /* 0x0000000419187825 */ /* 0x000fc800078e0222 */
[----:B------:R-:W-:Y:S01]  /*0840*/  IMAD.WIDE R34, R33, 0x4, R34 ;  /* 0x0000000421227825 */ /* 0x000fe200078e0222 */
[----:B0-----:R0:W-:Y:S03]  /*0850*/  @!P0 STG.E.128 desc[UR6][R24.64], R28 ;  /* 0x0000001c18008986 */ /* 0x0011e6000c101d06 */
[----:B--2---:R-:W-:-:S04]  /*0860*/  IMAD.WIDE R36, R2, 0x4, R26 ;  /* 0x0000000402247825 */ /* 0x004fc800078e021a */
[----:B0-----:R-:W-:-:S04]  /*0870*/  IMAD.WIDE R24, R0, 0x4, R26 ;  /* 0x0000000400187825 */ /* 0x001fc800078e021a */
[--C-:B------:R-:W-:Y:S01]  /*0880*/  IMAD.WIDE R2, R3, 0x4, R26.reuse ;  /* 0x0000000403027825 */ /* 0x100fe200078e021a */
[----:B---3--:R0:W-:Y:S04]  /*0890*/  @!P0 STG.E.128 desc[UR6][R34.64], R20 ;  /* 0x0000001422008986 */ /* 0x0081e8000c101d06 */
[----:B------:R0:W-:Y:S04]  /*08a0*/  @!P1 STG.E.128 desc[UR6][R36.64], R16 ;  /* 0x0000001024009986 */ /* 0x0001e8000c101d06 */
[----:B------:R0:W-:Y:S01]  /*08b0*/  @!P2 STG.E.128 desc[UR6][R24.64], R12 ;  /* 0x0000000c1800a986 */ /* 0x0001e2000c101d06 */
[----:B------:R-:W-:-:S03]  /*08c0*/  IMAD.WIDE R26, R32, 0x4, R26 ;  /* 0x00000004201a7825 */ /* 0x000fc600078e021a */
[----:B------:R0:W-:Y:S02]  /*08d0*/  @!P3 STG.E.128 desc[UR6][R2.64], R8 ;  /* 0x000000080200b986 */ /* 0x0001e4000c101d06 */
[----:B0-----:R-:W-:Y:S05]  /*08e0*/  @P4 EXIT ;  /* 0x000000000000494d */ /* 0x001fea0003800000 */
[----:B------:R-:W-:Y:S01]  /*08f0*/  STG.E.128 desc[UR6][R26.64], R4 ;  /* 0x000000041a007986 */ /* 0x000fe2000c101d06 */
[----:B------:R-:W-:Y:S05]  /*0900*/  EXIT ;  /* 0x000000000000794d */ /* 0x000fea0003800000 */
.L_x_0:
[----:B------:R-:W-:-:S00]  /*0910*/  BRA `(.L_x_0) ;  /* 0xfffffffc00fc7947 */ /* 0x000fc0000383ffff */
[----:B------:R-:W-:-:S00]  /*0920*/  NOP ;  /* 0x0000000000007918 */ /* 0x000fc00000000000 */
        /* <DEDUP_REMOVED lines=13> */
.L_x_1:


//--------------------- .nv.shared.triton_poi_fused_cat_convolution_27 --------------------------
	.section	.nv.shared.triton_poi_fused_cat_convolution_27,"aw",@nobits
	.sectionflags	@""
	.align	16
	.zero		1024


//--------------------- .nv.constant0.triton_poi_fused_cat_convolution_27 --------------------------
	.section	.nv.constant0.triton_poi_fused_cat_convolution_27,"a",@progbits
	.sectionflags	@""
	.align	4
.nv.constant0.triton_poi_fused_cat_convolution_27:
	.zero		560
